	.headerflags	@"EF_CUDA_TEXMODE_UNIFIED EF_CUDA_64BIT_ADDRESS EF_CUDA_ACCELERATORS EF_CUDA_SM90 EF_CUDA_VIRTUAL_SM(EF_CUDA_SM90)"
	.elftype	@"ET_EXEC"


//--------------------- .nv.info                  --------------------------
	.section	.nv.info,"",@"SHT_CUDA_INFO"
	.align	4


	//----- nvinfo : EIATTR_REGCOUNT
	.align		4
        /*0000*/ 	.byte	0x04, 0x2f
        /*0002*/ 	.short	(.L_3 - .L_2)
	.align		4
.L_2:
        /*0004*/ 	.word	index@(triton_poi_fused__native_batch_norm_legit_no_training_relu_49)
        /*0008*/ 	.word	0x00000020


	//----- nvinfo : EIATTR_MIN_STACK_SIZE
	.align		4
.L_3:
        /*000c*/ 	.byte	0x04, 0x12
        /*000e*/ 	.short	(.L_5 - .L_4)
	.align		4
.L_4:
        /*0010*/ 	.word	index@(triton_poi_fused__native_batch_norm_legit_no_training_relu_49)
        /*0014*/ 	.word	0x00000000


	//----- nvinfo : EIATTR_FRAME_SIZE
	.align		4
.L_5:
        /*0018*/ 	.byte	0x04, 0x11
        /*001a*/ 	.short	(.L_7 - .L_6)
	.align		4
.L_6:
        /*001c*/ 	.word	index@(triton_poi_fused__native_batch_norm_legit_no_training_relu_49)
        /*0020*/ 	.word	0x00000000


	//----- nvinfo : EIATTR_MIN_STACK_SIZE
	.align		4
.L_7:
        /*0024*/ 	.byte	0x04, 0x12
        /*0026*/ 	.short	(.L_9 - .L_8)
	.align		4
.L_8:
        /*0028*/ 	.word	index@(triton_poi_fused__native_batch_norm_legit_no_training_relu_49)
        /*002c*/ 	.word	0x00000000
.L_9:


//--------------------- .nv.info.triton_poi_fused__native_batch_norm_legit_no_training_relu_49 --------------------------
	.section	.nv.info.triton_poi_fused__native_batch_norm_legit_no_training_relu_49,"",@"SHT_CUDA_INFO"
	.sectionflags	@""
	.align	4


	//----- nvinfo : EIATTR_CUDA_API_VERSION
	.align		4
        /*0000*/ 	.byte	0x04, 0x37
        /*0002*/ 	.short	(.L_11 - .L_10)
.L_10:
        /*0004*/ 	.word	0x0000007c


	//----- nvinfo : EIATTR_KPARAM_INFO
	.align		4
.L_11:
        /*0008*/ 	.byte	0x04, 0x17
        /*000a*/ 	.short	(.L_13 - .L_12)
.L_12:
        /*000c*/ 	.word	0x00000000
        /*0010*/ 	.short	0x0006
        /*0012*/ 	.short	0x0030
        /*0014*/ 	.byte	0x00, 0xf0, 0x11, 0x00


	//----- nvinfo : EIATTR_KPARAM_INFO
	.align		4
.L_13:
        /*0018*/ 	.byte	0x04, 0x17
        /*001a*/ 	.short	(.L_15 - .L_14)
.L_14:
        /*001c*/ 	.word	0x00000000
        /*0020*/ 	.short	0x0005
        /*0022*/ 	.short	0x0028
        /*0024*/ 	.byte	0x00, 0xf4, 0x21, 0x00


	//----- nvinfo : EIATTR_KPARAM_INFO
	.align		4
.L_15:
        /*0028*/ 	.byte	0x04, 0x17
        /*002a*/ 	.short	(.L_17 - .L_16)
.L_16:
        /*002c*/ 	.word	0x00000000
        /*0030*/ 	.short	0x0004
        /*0032*/ 	.short	0x0020
        /*0034*/ 	.byte	0x00, 0xf4, 0x21, 0x00


	//----- nvinfo : EIATTR_KPARAM_INFO
	.align		4
.L_17:
        /*0038*/ 	.byte	0x04, 0x17
        /*003a*/ 	.short	(.L_19 - .L_18)
.L_18:
        /*003c*/ 	.word	0x00000000
        /*0040*/ 	.short	0x0003
        /*0042*/ 	.short	0x0018
        /*0044*/ 	.byte	0x00, 0xf4, 0x21, 0x00


	//----- nvinfo : EIATTR_KPARAM_INFO
	.align		4
.L_19:
        /*0048*/ 	.byte	0x04, 0x17
        /*004a*/ 	.short	(.L_21 - .L_20)
.L_20:
        /*004c*/ 	.word	0x00000000
        /*0050*/ 	.short	0x0002
        /*0052*/ 	.short	0x0010
        /*0054*/ 	.byte	0x00, 0xf4, 0x21, 0x00


	//----- nvinfo : EIATTR_KPARAM_INFO
	.align		4
.L_21:
        /*0058*/ 	.byte	0x04, 0x17
        /*005a*/ 	.short	(.L_23 - .L_22)
.L_22:
        /*005c*/ 	.word	0x00000000
        /*0060*/ 	.short	0x0001
        /*0062*/ 	.short	0x0008
        /*0064*/ 	.byte	0x00, 0xf4, 0x21, 0x00


	//----- nvinfo : EIATTR_KPARAM_INFO
	.align		4
.L_23:
        /*0068*/ 	.byte	0x04, 0x17
        /*006a*/ 	.short	(.L_25 - .L_24)
.L_24:
        /*006c*/ 	.word	0x00000000
        /*0070*/ 	.short	0x0000
        /*0072*/ 	.short	0x0000
        /*0074*/ 	.byte	0x00, 0xf4, 0x21, 0x00


	//----- nvinfo : EIATTR_SPARSE_MMA_MASK
	.align		4
.L_25:
        /*0078*/ 	.byte	0x03, 0x50
        /*007a*/ 	.short	0x0000


	//----- nvinfo : EIATTR_MAXREG_COUNT
	.align		4
        /*007c*/ 	.byte	0x03, 0x1b
        /*007e*/ 	.short	0x00ff


	//----- nvinfo : EIATTR_EXIT_INSTR_OFFSETS
	.align		4
        /*0080*/ 	.byte	0x04, 0x1c
        /*0082*/ 	.short	(.L_27 - .L_26)


	//   ....[0]....
.L_26:
        /*0084*/ 	.word	0x00000ba0


	//   ....[1]....
        /*0088*/ 	.word	0x00000bc0


	//----- nvinfo : EIATTR_REQNTID
	.align		4
.L_27:
        /*008c*/ 	.byte	0x04, 0x10
        /*008e*/ 	.short	(.L_29 - .L_28)
.L_28:
        /*0090*/ 	.word	0x00000080
        /*0094*/ 	.word	0x00000001
        /*0098*/ 	.word	0x00000001


	//----- nvinfo : EIATTR_CBANK_PARAM_SIZE
	.align		4
.L_29:
        /*009c*/ 	.byte	0x03, 0x19
        /*009e*/ 	.short	0x0034


	//----- nvinfo : EIATTR_PARAM_CBANK
	.align		4
        /*00a0*/ 	.byte	0x04, 0x0a
        /*00a2*/ 	.short	(.L_31 - .L_30)
	.align		4
.L_30:
        /*00a4*/ 	.word	index@(.nv.constant0.triton_poi_fused__native_batch_norm_legit_no_training_relu_49)
        /*00a8*/ 	.short	0x0210
        /*00aa*/ 	.short	0x0034


	//----- nvinfo : EIATTR_SW_WAR
	.align		4
.L_31:
        /*00ac*/ 	.byte	0x04, 0x36
        /*00ae*/ 	.short	(.L_33 - .L_32)
.L_32:
        /*00b0*/ 	.word	0x00000008
.L_33:


//--------------------- .nv.callgraph             --------------------------
	.section	.nv.callgraph,"",@"SHT_CUDA_CALLGRAPH"
	.align	4
	.sectionentsize	8
	.align		4
        /*0000*/ 	.word	0x00000000
	.align		4
        /*0004*/ 	.word	0xffffffff
	.align		4
        /*0008*/ 	.word	0x00000000
	.align		4
        /*000c*/ 	.word	0xfffffffe
	.align		4
        /*0010*/ 	.word	0x00000000
	.align		4
        /*0014*/ 	.word	0xfffffffd
	.align		4
        /*0018*/ 	.word	0x00000000
	.align		4
        /*001c*/ 	.word	0xfffffffc


//--------------------- .nv.constant4             --------------------------
	.section	.nv.constant4,"a",@progbits
	.align	8
	.align		8
.nv.constant4:
        /*0000*/ 	.dword	_$_str
	.align		8
        /*0008*/ 	.dword	_$_str_$_2


//--------------------- .text.triton_poi_fused__native_batch_norm_legit_no_training_relu_49 --------------------------
	.section	.text.triton_poi_fused__native_batch_norm_legit_no_training_relu_49,"ax",@progbits
	.align	128
        .global         triton_poi_fused__native_batch_norm_legit_no_training_relu_49
        .type           triton_poi_fused__native_batch_norm_legit_no_training_relu_49,@function
        .size           triton_poi_fused__native_batch_norm_legit_no_training_relu_49,(.L_x_1 - triton_poi_fused__native_batch_norm_legit_no_training_relu_49)
        .other          triton_poi_fused__native_batch_norm_legit_no_training_relu_49,@"STO_CUDA_ENTRY STV_DEFAULT"
triton_poi_fused__native_batch_norm_legit_no_training_relu_49:
.text.triton_poi_fused__native_batch_norm_legit_no_training_relu_49:
[----:B------:R-:W0:Y:S02]  /*0000*/  LDC R1, c[0x0][0x28] ;  /* 0x00000a00ff017b82 */ /* 0x000e240000000800 */
[----:B------:R-:W1:Y:S01]  /*0010*/  S2R R0, SR_TID.X ;  /* 0x0000000000007919 */ /* 0x000e620000002100 */
[----:B------:R-:W2:Y:S01]  /*0020*/  LDC.64 R28, c[0x0][0x210] ;  /* 0x00008400ff1c7b82 */ /* 0x000ea20000000a00 */
[----:B------:R-:W-:Y:S02]  /*0030*/  CS2R R4, SRZ ;  /* 0x0000000000047805 */ /* 0x000fe4000001ff00 */
[----:B------:R-:W-:Y:S01]  /*0040*/  CS2R R6, SRZ ;  /* 0x0000000000067805 */ /* 0x000fe2000001ff00 */
[----:B------:R-:W3:Y:S01]  /*0050*/  S2R R3, SR_CTAID.X ;  /* 0x0000000000037919 */ /* 0x000ee20000002500 */
[----:B------:R-:W-:Y:S02]  /*0060*/  CS2R R8, SRZ ;  /* 0x0000000000087805 */ /* 0x000fe4000001ff00 */
[----:B------:R-:W-:Y:S01]  /*0070*/  CS2R R10, SRZ ;  /* 0x00000000000a7805 */ /* 0x000fe2000001ff00 */
[----:B------:R-:W-:Y:S01]  /*0080*/  ULDC.64 UR4, c[0x0][0x208] ;  /* 0x0000820000047ab9 */ /* 0x000fe20000000a00 */
[----:B------:R-:W4:Y:S08]  /*0090*/  LDC.64 R20, c[0x0][0x218] ;  /* 0x00008600ff147b82 */ /* 0x000f300000000a00 */
[----:B------:R-:W5:Y:S01]  /*00a0*/  LDC.64 R26, c[0x0][0x220] ;  /* 0x00008800ff1a7b82 */ /* 0x000f620000000a00 */
[----:B-1----:R-:W-:-:S04]  /*00b0*/  SHF.L.U32 R0, R0, 0x2, RZ ;  /* 0x0000000200007819 */ /* 0x002fc800000006ff */
[----:B------:R-:W-:-:S04]  /*00c0*/  LOP3.LUT R0, R0, 0x1fc, RZ, 0xc0, !PT ;  /* 0x000001fc00007812 */ /* 0x000fc800078ec0ff */
[----:B---3--:R-:W-:-:S04]  /*00d0*/  LEA R0, R3, R0, 0xa ;  /* 0x0000000003007211 */ /* 0x008fc800078e50ff */
[C---:B------:R-:W-:Y:S01]  /*00e0*/  ISETP.GE.AND P1, PT, R0.reuse, 0x24c00, PT ;  /* 0x00024c000000780c */ /* 0x040fe20003f26270 */
[----:B------:R-:W-:-:S04]  /*00f0*/  IMAD.HI R2, R0, 0x2aaaaaab, RZ ;  /* 0x2aaaaaab00027827 */ /* 0x000fc800078e02ff */
[----:B--2---:R-:W-:Y:S01]  /*0100*/  IMAD.WIDE R28, R0, 0x4, R28 ;  /* 0x00000004001c7825 */ /* 0x004fe200078e021c */
[----:B------:R-:W-:-:S04]  /*0110*/  SHF.R.U32.HI R3, RZ, 0x1f, R2 ;  /* 0x0000001fff037819 */ /* 0x000fc80000011602 */
[----:B------:R-:W-:-:S03]  /*0120*/  LEA.HI R3, R2, R3, RZ, 0x1b ;  /* 0x0000000302037211 */ /* 0x000fc600078fd8ff */
[----:B------:R-:W2:Y:S02]  /*0130*/  @!P1 LDG.E.128 R8, desc[UR4][R28.64] ;  /* 0x000000041c089981 */ /* 0x000ea4000c1e1d00 */
[----:B------:R-:W-:-:S04]  /*0140*/  IMAD R2, R3, -0xc0, R0 ;  /* 0xffffff4003027824 */ /* 0x000fc800078e0200 */
[----:B----4-:R-:W-:-:S05]  /*0150*/  IMAD.WIDE R12, R2, 0x4, R20 ;  /* 0x00000004020c7825 */ /* 0x010fca00078e0214 */
[----:B------:R1:W2:Y:S01]  /*0160*/  @!P1 LDG.E.EL.128 R4, desc[UR4][R12.64] ;  /* 0x000000040c049981 */ /* 0x0002a2000c2e1d00 */
[----:B------:R-:W-:-:S05]  /*0170*/  IADD3 R3, R0, 0x200, RZ ;  /* 0x0000020000037810 */ /* 0x000fca0007ffe0ff */
[----:B------:R-:W-:-:S05]  /*0180*/  IMAD.HI R14, R3, 0x2aaaaaab, RZ ;  /* 0x2aaaaaab030e7827 */ /* 0x000fca00078e02ff */
[----:B------:R-:W-:-:S04]  /*0190*/  SHF.R.U32.HI R15, RZ, 0x1f, R14 ;  /* 0x0000001fff0f7819 */ /* 0x000fc8000001160e */
[----:B------:R-:W-:Y:S02]  /*01a0*/  LEA.HI R14, R14, R15, RZ, 0x1b ;  /* 0x0000000f0e0e7211 */ /* 0x000fe400078fd8ff */
[----:B------:R-:W-:Y:S02]  /*01b0*/  ISETP.GE.AND P0, PT, R3, 0x24c00, PT ;  /* 0x00024c000300780c */ /* 0x000fe40003f06270 */
[----:B-1----:R-:W-:Y:S01]  /*01c0*/  CS2R R12, SRZ ;  /* 0x00000000000c7805 */ /* 0x002fe2000001ff00 */
[----:B------:R-:W-:Y:S01]  /*01d0*/  IMAD R3, R14, -0xc0, R3 ;  /* 0xffffff400e037824 */ /* 0x000fe200078e0203 */
[----:B------:R-:W-:Y:S02]  /*01e0*/  CS2R R14, SRZ ;  /* 0x00000000000e7805 */ /* 0x000fe4000001ff00 */
[----:B------:R-:W-:Y:S02]  /*01f0*/  CS2R R16, SRZ ;  /* 0x0000000000107805 */ /* 0x000fe4000001ff00 */
[----:B------:R-:W-:Y:S01]  /*0200*/  CS2R R18, SRZ ;  /* 0x0000000000127805 */ /* 0x000fe2000001ff00 */
[----:B------:R-:W-:Y:S01]  /*0210*/  IMAD.WIDE R24, R3, 0x4, R20 ;  /* 0x0000000403187825 */ /* 0x000fe200078e0214 */
[----:B------:R-:W-:-:S02]  /*0220*/  CS2R R20, SRZ ;  /* 0x0000000000147805 */ /* 0x000fc4000001ff00 */
[----:B------:R-:W-:Y:S02]  /*0230*/  CS2R R22, SRZ ;  /* 0x0000000000167805 */ /* 0x000fe4000001ff00 */
[----:B------:R1:W3:Y:S04]  /*0240*/  @!P0 LDG.E.EL.128 R16, desc[UR4][R24.64] ;  /* 0x0000000418108981 */ /* 0x0002e8000c2e1d00 */
[----:B------:R-:W3:Y:S01]  /*0250*/  @!P0 LDG.E.128 R20, desc[UR4][R28.64+0x800] ;  /* 0x000800041c148981 */ /* 0x000ee2000c1e1d00 */
[----:B-1----:R-:W-:Y:S01]  /*0260*/  CS2R R24, SRZ ;  /* 0x0000000000187805 */ /* 0x002fe2000001ff00 */
[----:B--2---:R-:W-:Y:S01]  /*0270*/  FADD R4, -R4, R8 ;  /* 0x0000000804047221 */ /* 0x004fe20000000100 */
[----:B------:R-:W-:Y:S01]  /*0280*/  FADD R5, -R5, R9 ;  /* 0x0000000905057221 */ /* 0x000fe20000000100 */
[----:B-----5:R-:W-:-:S05]  /*0290*/  IMAD.WIDE R8, R2, 0x4, R26 ;  /* 0x0000000402087825 */ /* 0x020fca00078e021a */
[----:B------:R1:W2:Y:S02]  /*02a0*/  @!P1 LDG.E.EL.128 R12, desc[UR4][R8.64] ;  /* 0x00000004080c9981 */ /* 0x0002a4000c2e1d00 */
[----:B-1----:R-:W-:Y:S01]  /*02b0*/  IMAD.WIDE R8, R3, 0x4, R26 ;  /* 0x0000000403087825 */ /* 0x002fe200078e021a */
[----:B------:R-:W-:-:S06]  /*02c0*/  CS2R R26, SRZ ;  /* 0x00000000001a7805 */ /* 0x000fcc000001ff00 */
[----:B------:R-:W4:Y:S01]  /*02d0*/  @!P0 LDG.E.EL.128 R24, desc[UR4][R8.64] ;  /* 0x0000000408188981 */ /* 0x000f22000c2e1d00 */
[----:B------:R-:W-:Y:S01]  /*02e0*/  FADD R6, -R6, R10 ;  /* 0x0000000a06067221 */ /* 0x000fe20000000100 */
[----:B---3--:R-:W-:Y:S01]  /*02f0*/  FADD R17, -R17, R21 ;  /* 0x0000001511117221 */ /* 0x008fe20000000100 */
[----:B------:R-:W-:Y:S01]  /*0300*/  HFMA2.MMA R21, -RZ, RZ, 1.625, 0 ;  /* 0x3e800000ff157435 */ /* 0x000fe200000001ff */
[----:B------:R-:W-:Y:S01]  /*0310*/  FADD R28, -R19, R23 ;  /* 0x00000017131c7221 */ /* 0x000fe20000000100 */
[----:B------:R-:W-:Y:S01]  /*0320*/  FADD R7, -R7, R11 ;  /* 0x0000000b07077221 */ /* 0x000fe20000000100 */
[----:B------:R-:W-:Y:S01]  /*0330*/  FADD R16, -R16, R20 ;  /* 0x0000001410107221 */ /* 0x000fe20000000100 */
[----:B------:R-:W-:Y:S01]  /*0340*/  FADD R18, -R18, R22 ;  /* 0x0000001612127221 */ /* 0x000fe20000000100 */
[----:B--2---:R-:W-:Y:S01]  /*0350*/  FADD R10, R12, 0.0010000000474974513054 ;  /* 0x3a83126f0c0a7421 */ /* 0x004fe20000000000 */
[----:B------:R-:W-:-:S05]  /*0360*/  FADD R12, R13, 0.0010000000474974513054 ;  /* 0x3a83126f0d0c7421 */ /* 0x000fca0000000000 */
[----:B------:R-:W1:Y:S01]  /*0370*/  MUFU.SQRT R10, R10 ;  /* 0x0000000a000a7308 */ /* 0x000e620000002000 */
[----:B------:R-:W-:Y:S01]  /*0380*/  FADD R13, R14, 0.0010000000474974513054 ;  /* 0x3a83126f0e0d7421 */ /* 0x000fe20000000000 */
[----:B------:R-:W-:-:S06]  /*0390*/  FADD R14, R15, 0.0010000000474974513054 ;  /* 0x3a83126f0f0e7421 */ /* 0x000fcc0000000000 */
[----:B------:R-:W2:Y:S08]  /*03a0*/  MUFU.SQRT R12, R12 ;  /* 0x0000000c000c7308 */ /* 0x000eb00000002000 */
[----:B------:R-:W3:Y:S01]  /*03b0*/  MUFU.SQRT R13, R13 ;  /* 0x0000000d000d7308 */ /* 0x000ee20000002000 */
[C---:B-1----:R-:W-:Y:S01]  /*03c0*/  FSETP.GT.AND P4, PT, R10.reuse, 8.50705917302346158658e+37, PT ;  /* 0x7e8000000a00780b */ /* 0x042fe20003f84000 */
[----:B----4-:R-:W-:Y:S01]  /*03d0*/  FADD R25, R25, 0.0010000000474974513054 ;  /* 0x3a83126f19197421 */ /* 0x010fe20000000000 */
[----:B------:R-:W-:-:S05]  /*03e0*/  FSETP.GEU.AND P2, PT, R10, 1.175494350822287508e-38, PT ;  /* 0x008000000a00780b */ /* 0x000fca0003f4e000 */
[----:B------:R-:W1:Y:S01]  /*03f0*/  MUFU.SQRT R14, R14 ;  /* 0x0000000e000e7308 */ /* 0x000e620000002000 */
[----:B--2---:R-:W-:Y:S01]  /*0400*/  FSETP.GT.AND P5, PT, R12, 8.50705917302346158658e+37, PT ;  /* 0x7e8000000c00780b */ /* 0x004fe20003fa4000 */
[----:B------:R-:W-:Y:S01]  /*0410*/  FADD R24, R24, 0.0010000000474974513054 ;  /* 0x3a83126f18187421 */ /* 0x000fe20000000000 */
[----:B------:R-:W-:Y:S01]  /*0420*/  FADD R26, R26, 0.0010000000474974513054 ;  /* 0x3a83126f1a1a7421 */ /* 0x000fe20000000000 */
[----:B------:R-:W-:Y:S02]  /*0430*/  FSEL R19, R21, 1, P4 ;  /* 0x3f80000015137808 */ /* 0x000fe40002000000 */
[----:B---3--:R-:W-:Y:S02]  /*0440*/  FSETP.GT.AND P3, PT, R13, 8.50705917302346158658e+37, PT ;  /* 0x7e8000000d00780b */ /* 0x008fe40003f64000 */
[----:B------:R-:W2:Y:S01]  /*0450*/  MUFU.SQRT R8, R25 ;  /* 0x0000001900087308 */ /* 0x000ea20000002000 */
[----:B------:R-:W-:Y:S01]  /*0460*/  @P4 FMUL R10, R10, 0.25 ;  /* 0x3e8000000a0a4820 */ /* 0x000fe20000400000 */
[----:B------:R-:W-:-:S06]  /*0470*/  FSETP.GEU.AND P4, PT, R12, 1.175494350822287508e-38, PT ;  /* 0x008000000c00780b */ /* 0x000fcc0003f8e000 */
[----:B------:R-:W3:Y:S01]  /*0480*/  MUFU.SQRT R15, R24 ;  /* 0x00000018000f7308 */ /* 0x000ee20000002000 */
[----:B-1----:R-:W-:Y:S01]  /*0490*/  FSETP.GT.AND P6, PT, R14, 8.50705917302346158658e+37, PT ;  /* 0x7e8000000e00780b */ /* 0x002fe20003fc4000 */
[----:B------:R-:W-:Y:S01]  /*04a0*/  @!P2 FMUL R10, R10, 16777216 ;  /* 0x4b8000000a0aa820 */ /* 0x000fe20000400000 */
[----:B------:R-:W-:-:S05]  /*04b0*/  @P5 FMUL R12, R12, 0.25 ;  /* 0x3e8000000c0c5820 */ /* 0x000fca0000400000 */
[----:B------:R-:W1:Y:S01]  /*04c0*/  MUFU.SQRT R11, R26 ;  /* 0x0000001a000b7308 */ /* 0x000e620000002000 */
[----:B------:R-:W-:Y:S01]  /*04d0*/  FSEL R9, R21, 1, P5 ;  /* 0x3f80000015097808 */ /* 0x000fe20002800000 */
[----:B------:R-:W-:Y:S01]  /*04e0*/  FADD R27, R27, 0.0010000000474974513054 ;  /* 0x3a83126f1b1b7421 */ /* 0x000fe20000000000 */
[C---:B------:R-:W-:Y:S01]  /*04f0*/  FSETP.GEU.AND P5, PT, R13.reuse, 1.175494350822287508e-38, PT ;  /* 0x008000000d00780b */ /* 0x040fe20003fae000 */
[----:B------:R-:W-:Y:S01]  /*0500*/  @P3 FMUL R13, R13, 0.25 ;  /* 0x3e8000000d0d3820 */ /* 0x000fe20000400000 */
[----:B------:R-:W-:Y:S02]  /*0510*/  FSEL R20, R21, 1, P3 ;  /* 0x3f80000015147808 */ /* 0x000fe40001800000 */
[----:B------:R-:W-:Y:S01]  /*0520*/  FSETP.GEU.AND P3, PT, R14, 1.175494350822287508e-38, PT ;  /* 0x008000000e00780b */ /* 0x000fe20003f6e000 */
[----:B------:R-:W4:Y:S01]  /*0530*/  MUFU.RCP R10, R10 ;  /* 0x0000000a000a7308 */ /* 0x000f220000001000 */
[----:B------:R-:W-:Y:S01]  /*0540*/  @!P4 FMUL R12, R12, 16777216 ;  /* 0x4b8000000c0cc820 */ /* 0x000fe20000400000 */
[----:B------:R-:W-:Y:S01]  /*0550*/  @!P4 FMUL R9, R9, 16777216 ;  /* 0x4b8000000909c820 */ /* 0x000fe20000400000 */
[----:B--2---:R-:W-:Y:S01]  /*0560*/  FSETP.GT.AND P4, PT, R8, 8.50705917302346158658e+37, PT ;  /* 0x7e8000000800780b */ /* 0x004fe20003f84000 */
[----:B------:R-:W-:Y:S01]  /*0570*/  @!P2 FMUL R19, R19, 16777216 ;  /* 0x4b8000001313a820 */ /* 0x000fe20000400000 */
[----:B---3--:R-:W-:-:S03]  /*0580*/  FSETP.GT.AND P2, PT, R15, 8.50705917302346158658e+37, PT ;  /* 0x7e8000000f00780b */ /* 0x008fc60003f44000 */
[----:B------:R4:W2:Y:S01]  /*0590*/  MUFU.SQRT R22, R27 ;  /* 0x0000001b00167308 */ /* 0x0008a20000002000 */
[----:B------:R-:W-:Y:S01]  /*05a0*/  @P6 FMUL R14, R14, 0.25 ;  /* 0x3e8000000e0e6820 */ /* 0x000fe20000400000 */
[----:B------:R-:W-:Y:S02]  /*05b0*/  FSEL R23, R21, 1, P6 ;  /* 0x3f80000015177808 */ /* 0x000fe40003000000 */
[----:B-1----:R-:W-:Y:S01]  /*05c0*/  FSETP.GT.AND P6, PT, R11, 8.50705917302346158658e+37, PT ;  /* 0x7e8000000b00780b */ /* 0x002fe20003fc4000 */
[----:B------:R-:W-:Y:S02]  /*05d0*/  @!P3 FMUL R14, R14, 16777216 ;  /* 0x4b8000000e0eb820 */ /* 0x000fe40000400000 */
[----:B------:R-:W-:Y:S01]  /*05e0*/  @!P3 FMUL R23, R23, 16777216 ;  /* 0x4b8000001717b820 */ /* 0x000fe20000400000 */
[----:B------:R-:W-:Y:S01]  /*05f0*/  FSETP.GEU.AND P3, PT, R8, 1.175494350822287508e-38, PT ;  /* 0x008000000800780b */ /* 0x000fe20003f6e000 */
[----:B------:R-:W-:Y:S01]  /*0600*/  @!P5 FMUL R13, R13, 16777216 ;  /* 0x4b8000000d0dd820 */ /* 0x000fe20000400000 */
[----:B------:R-:W-:Y:S01]  /*0610*/  @!P5 FMUL R20, R20, 16777216 ;  /* 0x4b8000001414d820 */ /* 0x000fe20000400000 */
[----:B------:R-:W-:Y:S01]  /*0620*/  @P4 FMUL R8, R8, 0.25 ;  /* 0x3e80000008084820 */ /* 0x000fe20000400000 */
[----:B------:R-:W-:Y:S01]  /*0630*/  FSEL R26, R21, 1, P4 ;  /* 0x3f800000151a7808 */ /* 0x000fe20002000000 */
[----:B----4-:R-:W-:Y:S01]  /*0640*/  FMUL R27, R10, R19 ;  /* 0x000000130a1b7220 */ /* 0x010fe20000400000 */
[C---:B------:R-:W-:Y:S01]  /*0650*/  FSETP.GEU.AND P5, PT, R15.reuse, 1.175494350822287508e-38, PT ;  /* 0x008000000f00780b */ /* 0x040fe20003fae000 */
[----:B------:R-:W-:Y:S01]  /*0660*/  @P2 FMUL R15, R15, 0.25 ;  /* 0x3e8000000f0f2820 */ /* 0x000fe20000400000 */
[----:B--2---:R-:W-:Y:S01]  /*0670*/  FSETP.GT.AND P4, PT, R22, 8.50705917302346158658e+37, PT ;  /* 0x7e8000001600780b */ /* 0x004fe20003f84000 */
[----:B------:R-:W1:Y:S01]  /*0680*/  MUFU.RCP R14, R14 ;  /* 0x0000000e000e7308 */ /* 0x000e620000001000 */
[----:B------:R-:W-:-:S02]  /*0690*/  FSEL R19, R21, 1, P2 ;  /* 0x3f80000015137808 */ /* 0x000fc40001000000 */
[C---:B------:R-:W-:Y:S01]  /*06a0*/  FSETP.GEU.AND P2, PT, R11.reuse, 1.175494350822287508e-38, PT ;  /* 0x008000000b00780b */ /* 0x040fe20003f4e000 */
[----:B------:R-:W-:Y:S01]  /*06b0*/  @P6 FMUL R11, R11, 0.25 ;  /* 0x3e8000000b0b6820 */ /* 0x000fe20000400000 */
[----:B------:R-:W-:Y:S02]  /*06c0*/  FSEL R25, R21, 1, P6 ;  /* 0x3f80000015197808 */ /* 0x000fe40003000000 */
[C---:B------:R-:W-:Y:S01]  /*06d0*/  FSETP.GEU.AND P6, PT, R22.reuse, 1.175494350822287508e-38, PT ;  /* 0x008000001600780b */ /* 0x040fe20003fce000 */
[----:B------:R-:W2:Y:S04]  /*06e0*/  MUFU.RCP R13, R13 ;  /* 0x0000000d000d7308 */ /* 0x000ea80000001000 */
[----:B------:R-:W-:-:S04]  /*06f0*/  @P4 FMUL R22, R22, 0.25 ;  /* 0x3e80000016164820 */ /* 0x000fc80000400000 */
[----:B------:R-:W3:Y:S01]  /*0700*/  MUFU.RCP R24, R12 ;  /* 0x0000000c00187308 */ /* 0x000ee20000001000 */
[----:B-1----:R-:W-:-:S03]  /*0710*/  FMUL R23, R14, R23 ;  /* 0x000000170e177220 */ /* 0x002fc60000400000 */
[----:B------:R-:W-:Y:S01]  /*0720*/  @!P6 FMUL R22, R22, 16777216 ;  /* 0x4b8000001616e820 */ /* 0x000fe20000400000 */
[----:B------:R-:W-:Y:S01]  /*0730*/  @!P3 FMUL R8, R8, 16777216 ;  /* 0x4b8000000808b820 */ /* 0x000fe20000400000 */
[----:B--2---:R-:W-:Y:S02]  /*0740*/  FMUL R13, R13, R20 ;  /* 0x000000140d0d7220 */ /* 0x004fe40000400000 */
[----:B------:R1:W-:Y:S01]  /*0750*/  MUFU.RCP R12, R22 ;  /* 0x00000016000c7308 */ /* 0x0003e20000001000 */
[----:B------:R-:W-:Y:S01]  /*0760*/  FMUL R20, R23, R7 ;  /* 0x0000000717147220 */ /* 0x000fe20000400000 */
[----:B------:R-:W-:Y:S01]  /*0770*/  @!P2 FMUL R11, R11, 16777216 ;  /* 0x4b8000000b0ba820 */ /* 0x000fe20000400000 */
[----:B------:R-:W-:Y:S01]  /*0780*/  @!P5 FMUL R15, R15, 16777216 ;  /* 0x4b8000000f0fd820 */ /* 0x000fe20000400000 */
[----:B-1----:R-:W1:Y:S04]  /*0790*/  LDC.64 R22, c[0x0][0x228] ;  /* 0x00008a00ff167b82 */ /* 0x002e680000000a00 */
[----:B------:R2:W-:Y:S01]  /*07a0*/  MUFU.RCP R29, R8 ;  /* 0x00000008001d7308 */ /* 0x0005e20000001000 */
[----:B---3--:R-:W-:Y:S01]  /*07b0*/  FMUL R24, R24, R9 ;  /* 0x0000000918187220 */ /* 0x008fe20000400000 */
[----:B------:R-:W-:-:S02]  /*07c0*/  FMUL R13, R13, R6 ;  /* 0x000000060d0d7220 */ /* 0x000fc40000400000 */
[----:B--2---:R-:W2:Y:S04]  /*07d0*/  LDC.64 R8, c[0x0][0x230] ;  /* 0x00008c00ff087b82 */ /* 0x004ea80000000a00 */
[----:B------:R-:W3:Y:S08]  /*07e0*/  MUFU.RCP R6, R11 ;  /* 0x0000000b00067308 */ /* 0x000ef00000001000 */
[----:B------:R-:W4:Y:S01]  /*07f0*/  MUFU.RCP R10, R15 ;  /* 0x0000000f000a7308 */ /* 0x000f220000001000 */
[----:B------:R-:W-:Y:S01]  /*0800*/  @!P2 FMUL R25, R25, 16777216 ;  /* 0x4b8000001919a820 */ /* 0x000fe20000400000 */
[----:B------:R-:W-:Y:S01]  /*0810*/  @!P5 FMUL R19, R19, 16777216 ;  /* 0x4b8000001313d820 */ /* 0x000fe20000400000 */
[----:B------:R-:W-:Y:S01]  /*0820*/  FMUL R24, R24, R5 ;  /* 0x0000000518187220 */ /* 0x000fe20000400000 */
[----:B------:R-:W-:Y:S01]  /*0830*/  FMUL R27, R27, R4 ;  /* 0x000000041b1b7220 */ /* 0x000fe20000400000 */
[----:B------:R-:W-:Y:S01]  /*0840*/  CS2R R4, SRZ ;  /* 0x0000000000047805 */ /* 0x000fe2000001ff00 */
[----:B---3--:R-:W-:Y:S01]  /*0850*/  FMUL R25, R6, R25 ;  /* 0x0000001906197220 */ /* 0x008fe20000400000 */
[----:B------:R-:W-:Y:S01]  /*0860*/  CS2R R6, SRZ ;  /* 0x0000000000067805 */ /* 0x000fe2000001ff00 */
[----:B----4-:R-:W-:Y:S01]  /*0870*/  FMUL R19, R10, R19 ;  /* 0x000000130a137220 */ /* 0x010fe20000400000 */
[----:B-1----:R-:W-:-:S04]  /*0880*/  IMAD.WIDE R10, R2, 0x4, R22 ;  /* 0x00000004020a7825 */ /* 0x002fc800078e0216 */
[----:B------:R-:W-:Y:S01]  /*0890*/  IMAD.WIDE R22, R3, 0x4, R22 ;  /* 0x0000000403167825 */ /* 0x000fe200078e0216 */
[----:B------:R1:W3:Y:S03]  /*08a0*/  @!P1 LDG.E.EL.128 R4, desc[UR4][R10.64] ;  /* 0x000000040a049981 */ /* 0x0002e6000c2e1d00 */
[----:B--2---:R-:W-:-:S04]  /*08b0*/  IMAD.WIDE R14, R2, 0x4, R8 ;  /* 0x00000004020e7825 */ /* 0x004fc800078e0208 */
[----:B------:R-:W-:Y:S01]  /*08c0*/  IMAD.WIDE R2, R3, 0x4, R8 ;  /* 0x0000000403027825 */ /* 0x000fe200078e0208 */
[----:B------:R-:W-:Y:S02]  /*08d0*/  CS2R R8, SRZ ;  /* 0x0000000000087805 */ /* 0x000fe4000001ff00 */
[----:B-1----:R-:W-:-:S06]  /*08e0*/  CS2R R10, SRZ ;  /* 0x00000000000a7805 */ /* 0x002fcc000001ff00 */
[----:B------:R1:W3:Y:S01]  /*08f0*/  @!P1 LDG.E.EL.128 R8, desc[UR4][R14.64] ;  /* 0x000000040e089981 */ /* 0x0002e2000c2e1d00 */
[----:B------:R-:W-:-:S05]  /*0900*/  FSEL R21, R21, 1, P4 ;  /* 0x3f80000015157808 */ /* 0x000fca0002000000 */
[----:B------:R-:W-:-:S04]  /*0910*/  @!P6 FMUL R21, R21, 16777216 ;  /* 0x4b8000001515e820 */ /* 0x000fc80000400000 */
[----:B------:R-:W-:Y:S01]  /*0920*/  FMUL R21, R12, R21 ;  /* 0x000000150c157220 */ /* 0x000fe20000400000 */
[----:B-1----:R-:W-:-:S03]  /*0930*/  CS2R R14, SRZ ;  /* 0x00000000000e7805 */ /* 0x002fc6000001ff00 */
[----:B------:R-:W-:Y:S01]  /*0940*/  FMUL R28, R21, R28 ;  /* 0x0000001c151c7220 */ /* 0x000fe20000400000 */
[----:B---3--:R-:W-:Y:S01]  /*0950*/  FFMA R6, R13, R6, R10 ;  /* 0x000000060d067223 */ /* 0x008fe2000000000a */
[----:B------:R-:W-:Y:S01]  /*0960*/  CS2R R12, SRZ ;  /* 0x00000000000c7805 */ /* 0x000fe2000001ff00 */
[----:B------:R-:W-:Y:S01]  /*0970*/  FFMA R7, R20, R7, R11 ;  /* 0x0000000714077223 */ /* 0x000fe2000000000b */
[----:B------:R-:W-:Y:S01]  /*0980*/  CS2R R20, SRZ ;  /* 0x0000000000147805 */ /* 0x000fe2000001ff00 */
[----:B------:R-:W1:Y:S03]  /*0990*/  LDC.64 R10, c[0x0][0x238] ;  /* 0x00008e00ff0a7b82 */ /* 0x000e660000000a00 */
[----:B------:R2:W3:Y:S02]  /*09a0*/  @!P0 LDG.E.EL.128 R12, desc[UR4][R22.64] ;  /* 0x00000004160c8981 */ /* 0x0004e4000c2e1d00 */
[----:B--2---:R-:W-:-:S06]  /*09b0*/  CS2R R22, SRZ ;  /* 0x0000000000167805 */ /* 0x004fcc000001ff00 */
[----:B------:R-:W3:Y:S01]  /*09c0*/  @!P0 LDG.E.EL.128 R20, desc[UR4][R2.64] ;  /* 0x0000000402148981 */ /* 0x000ee2000c2e1d00 */
[----:B------:R-:W-:Y:S01]  /*09d0*/  @!P3 FMUL R26, R26, 16777216 ;  /* 0x4b8000001a1ab820 */ /* 0x000fe20000400000 */
[----:B------:R-:W-:Y:S01]  /*09e0*/  FFMA R5, R24, R5, R9 ;  /* 0x0000000518057223 */ /* 0x000fe20000000009 */
[----:B------:R-:W-:Y:S02]  /*09f0*/  FFMA R4, R27, R4, R8 ;  /* 0x000000041b047223 */ /* 0x000fe40000000008 */
[----:B------:R-:W-:Y:S01]  /*0a00*/  FMUL R26, R29, R26 ;  /* 0x0000001a1d1a7220 */ /* 0x000fe20000400000 */
[----:B------:R-:W-:Y:S01]  /*0a10*/  FSETP.GEU.AND P2, PT, R7, RZ, PT ;  /* 0x000000ff0700720b */ /* 0x000fe20003f4e000 */
[----:B------:R-:W-:Y:S01]  /*0a20*/  FMUL R25, R25, R18 ;  /* 0x0000001219197220 */ /* 0x000fe20000400000 */
[----:B------:R-:W-:Y:S01]  /*0a30*/  FSETP.GEU.AND P3, PT, R6, RZ, PT ;  /* 0x000000ff0600720b */ /* 0x000fe20003f6e000 */
[----:B------:R-:W-:Y:S01]  /*0a40*/  FMUL R26, R26, R17 ;  /* 0x000000111a1a7220 */ /* 0x000fe20000400000 */
[----:B------:R-:W-:Y:S01]  /*0a50*/  FSETP.GEU.AND P4, PT, R5, RZ, PT ;  /* 0x000000ff0500720b */ /* 0x000fe20003f8e000 */
[----:B------:R-:W-:Y:S01]  /*0a60*/  FMUL R19, R19, R16 ;  /* 0x0000001013137220 */ /* 0x000fe20000400000 */
[----:B------:R-:W-:Y:S01]  /*0a70*/  FSETP.GEU.AND P5, PT, R4, RZ, PT ;  /* 0x000000ff0400720b */ /* 0x000fe20003fae000 */
[----:B-1----:R-:W-:Y:S01]  /*0a80*/  IMAD.WIDE R10, R0, 0x4, R10 ;  /* 0x00000004000a7825 */ /* 0x002fe200078e020a */
[----:B------:R-:W-:-:S02]  /*0a90*/  SEL R7, R7, RZ, P2 ;  /* 0x000000ff07077207 */ /* 0x000fc40001000000 */
[----:B------:R-:W-:Y:S02]  /*0aa0*/  SEL R6, R6, RZ, P3 ;  /* 0x000000ff06067207 */ /* 0x000fe40001800000 */
[----:B------:R-:W-:Y:S02]  /*0ab0*/  SEL R5, R5, RZ, P4 ;  /* 0x000000ff05057207 */ /* 0x000fe40002000000 */
[----:B------:R-:W-:-:S05]  /*0ac0*/  SEL R4, R4, RZ, P5 ;  /* 0x000000ff04047207 */ /* 0x000fca0002800000 */
[----:B------:R1:W-:Y:S01]  /*0ad0*/  @!P1 STG.E.128 desc[UR4][R10.64], R4 ;  /* 0x000000040a009986 */ /* 0x0003e2000c101d04 */
[----:B---3--:R-:W-:Y:S01]  /*0ae0*/  FFMA R15, R28, R15, R23 ;  /* 0x0000000f1c0f7223 */ /* 0x008fe20000000017 */
[----:B------:R-:W-:Y:S01]  /*0af0*/  FFMA R14, R25, R14, R22 ;  /* 0x0000000e190e7223 */ /* 0x000fe20000000016 */
[----:B------:R-:W-:Y:S01]  /*0b00*/  FFMA R13, R26, R13, R21 ;  /* 0x0000000d1a0d7223 */ /* 0x000fe20000000015 */
[----:B------:R-:W-:Y:S02]  /*0b10*/  FFMA R12, R19, R12, R20 ;  /* 0x0000000c130c7223 */ /* 0x000fe40000000014 */
[----:B------:R-:W-:Y:S02]  /*0b20*/  FSETP.GEU.AND P1, PT, R15, RZ, PT ;  /* 0x000000ff0f00720b */ /* 0x000fe40003f2e000 */
[----:B------:R-:W-:Y:S02]  /*0b30*/  FSETP.GEU.AND P2, PT, R14, RZ, PT ;  /* 0x000000ff0e00720b */ /* 0x000fe40003f4e000 */
[----:B------:R-:W-:-:S02]  /*0b40*/  FSETP.GEU.AND P3, PT, R13, RZ, PT ;  /* 0x000000ff0d00720b */ /* 0x000fc40003f6e000 */
[----:B------:R-:W-:Y:S02]  /*0b50*/  FSETP.GEU.AND P4, PT, R12, RZ, PT ;  /* 0x000000ff0c00720b */ /* 0x000fe40003f8e000 */
[----:B------:R-:W-:Y:S02]  /*0b60*/  SEL R15, R15, RZ, P1 ;  /* 0x000000ff0f0f7207 */ /* 0x000fe40000800000 */
[----:B------:R-:W-:Y:S02]  /*0b70*/  SEL R14, R14, RZ, P2 ;  /* 0x000000ff0e0e7207 */ /* 0x000fe40001000000 */
[----:B------:R-:W-:Y:S02]  /*0b80*/  SEL R13, R13, RZ, P3 ;  /* 0x000000ff0d0d7207 */ /* 0x000fe40001800000 */
[----:B------:R-:W-:Y:S01]  /*0b90*/  SEL R12, R12, RZ, P4 ;  /* 0x000000ff0c0c7207 */ /* 0x000fe20002000000 */
[----:B-1----:R-:W-:Y:S06]  /*0ba0*/  @P0 EXIT ;  /* 0x000000000000094d */ /* 0x002fec0003800000 */
[----:B------:R-:W-:Y:S01]  /*0bb0*/  STG.E.128 desc[UR4][R10.64+0x800], R12 ;  /* 0x0008000c0a007986 */ /* 0x000fe2000c101d04 */
[----:B------:R-:W-:Y:S05]  /*0bc0*/  EXIT ;  /* 0x000000000000794d */ /* 0x000fea0003800000 */
.L_x_0:
[----:B------:R-:W-:-:S00]  /*0bd0*/  BRA `(.L_x_0) ;  /* 0xfffffffc00fc7947 */ /* 0x000fc0000383ffff */
[----:B------:R-:W-:-:S00]  /*0be0*/  NOP ;  /* 0x0000000000007918 */ /* 0x000fc00000000000 */
        /* <DEDUP_REMOVED lines=9> */
.L_x_1:


//--------------------- .nv.global.init           --------------------------
	.section	.nv.global.init,"aw",@progbits
.nv.global.init:
	.type		_$_str,@object
	.size		_$_str,(_$_str_$_2 - _$_str)
_$_str:
        /*0000*/ 	.byte	0x5f, 0x5f, 0x43, 0x55, 0x44, 0x41, 0x5f, 0x46, 0x54, 0x5a, 0x00
	.type		_$_str_$_2,@object
	.size		_$_str_$_2,(.L_1 - _$_str_$_2)
_$_str_$_2:
        /*000b*/ 	.byte	0x5f, 0x5f, 0x43, 0x55, 0x44, 0x41, 0x5f, 0x50, 0x52, 0x45, 0x43, 0x5f, 0x53, 0x51, 0x52, 0x54
        /*001b*/ 	.byte	0x00
.L_1:


//--------------------- .nv.constant0.triton_poi_fused__native_batch_norm_legit_no_training_relu_49 --------------------------
	.section	.nv.constant0.triton_poi_fused__native_batch_norm_legit_no_training_relu_49,"a",@progbits
	.sectionflags	@""
	.align	4
.nv.constant0.triton_poi_fused__native_batch_norm_legit_no_training_relu_49:
	.zero		580
